//
// Generated by NVIDIA NVVM Compiler
//
// Compiler Build ID: CL-36424714
// Cuda compilation tools, release 13.0, V13.0.88
// Based on NVVM 20.0.0
//

.version 9.0
.target sm_100
.address_size 64

	// .globl	_Z17element_wise_vec4ILi32EEvPfS0_S0_i

.visible .entry _Z17element_wise_vec4ILi32EEvPfS0_S0_i(
	.param .u64 .ptr .align 1 _Z17element_wise_vec4ILi32EEvPfS0_S0_i_param_0,
	.param .u64 .ptr .align 1 _Z17element_wise_vec4ILi32EEvPfS0_S0_i_param_1,
	.param .u64 .ptr .align 1 _Z17element_wise_vec4ILi32EEvPfS0_S0_i_param_2,
	.param .u32 _Z17element_wise_vec4ILi32EEvPfS0_S0_i_param_3
)
{
	.reg .pred 	%p<3>;
	.reg .b32 	%r<12>;
	.reg .b32 	%f<13>;
	.reg .b64 	%rd<11>;

	ld.param.u64 	%rd4, [_Z17element_wise_vec4ILi32EEvPfS0_S0_i_param_0];
	ld.param.u64 	%rd5, [_Z17element_wise_vec4ILi32EEvPfS0_S0_i_param_1];
	ld.param.u64 	%rd6, [_Z17element_wise_vec4ILi32EEvPfS0_S0_i_param_2];
	ld.param.u32 	%r5, [_Z17element_wise_vec4ILi32EEvPfS0_S0_i_param_3];
	mov.u32 	%r6, %tid.x;
	mov.u32 	%r7, %ctaid.x;
	shl.b32 	%r8, %r7, 7;
	shl.b32 	%r9, %r6, 2;
	add.s32 	%r11, %r8, %r9;
	setp.ge.s32 	%p1, %r11, %r5;
	@%p1 bra 	$L__BB0_3;
	mov.u32 	%r10, %nctaid.x;
	shl.b32 	%r2, %r10, 7;
	cvta.to.global.u64 	%rd1, %rd4;
	cvta.to.global.u64 	%rd2, %rd5;
	cvta.to.global.u64 	%rd3, %rd6;
$L__BB0_2:
	mul.wide.s32 	%rd7, %r11, 4;
	add.s64 	%rd8, %rd1, %rd7;
	ld.global.v4.f32 	{%f1, %f2, %f3, %f4}, [%rd8];
	add.s64 	%rd9, %rd2, %rd7;
	ld.global.v4.f32 	{%f5, %f6, %f7, %f8}, [%rd9];
	add.f32 	%f9, %f1, %f5;
	add.f32 	%f10, %f2, %f6;
	add.f32 	%f11, %f3, %f7;
	add.f32 	%f12, %f4, %f8;
	add.s64 	%rd10, %rd3, %rd7;
	st.global.v4.f32 	[%rd10], {%f9, %f10, %f11, %f12};
	add.s32 	%r11, %r11, %r2;
	setp.lt.s32 	%p2, %r11, %r5;
	@%p2 bra 	$L__BB0_2;
$L__BB0_3:
	ret;

}


// ===== COMPILED SASS (sm_100) =====

	.target	sm_100

	.elftype	@"ET_EXEC"


//--------------------- .note.nv.tkinfo           --------------------------
	.section	.note.nv.tkinfo,"",@"SHT_NOTE"
	.sectionflags	@"SHF_NOTE_NV_TKINFO"
	.tkinfo
        /*0018*/ 	.word	0x00000002
        /*0030*/ 	.string	""
        /*0030*/ 	.string	"ptxas"
        /*0030*/ 	.string	"Cuda compilation tools, release 13.0, V13.0.88"
        /*0030*/ 	.string	"Build cuda_13.0.r13.0/compiler.36424714_0"
        /*0030*/ 	.string	"-arch sm_100 -m 64 "



//--------------------- .note.nv.cuinfo           --------------------------
	.section	.note.nv.cuinfo,"",@"SHT_NOTE"
	.sectionflags	@"SHF_NOTE_NV_CUINFO"
        /*0018*/ 	.short	0x0002
        /*001a*/ 	.short	0x0064
        /*001c*/ 	.short	0x0082
	.zero		2


//--------------------- .nv.info                  --------------------------
	.section	.nv.info,"",@"SHT_CUDA_INFO"
	.align	4


	//----- nvinfo : EIATTR_REGCOUNT
	.align		4
        /*0000*/ 	.byte	0x04, 0x2f
        /*0002*/ 	.short	(.L_1 - .L_0)
	.align		4
.L_0:
        /*0004*/ 	.word	index@(_Z17element_wise_vec4ILi32EEvPfS0_S0_i)
        /*0008*/ 	.word	0x00000016


	//----- nvinfo : EIATTR_FRAME_SIZE
	.align		4
.L_1:
        /*000c*/ 	.byte	0x04, 0x11
        /*000e*/ 	.short	(.L_3 - .L_2)
	.align		4
.L_2:
        /*0010*/ 	.word	index@(_Z17element_wise_vec4ILi32EEvPfS0_S0_i)
        /*0014*/ 	.word	0x00000000


	//----- nvinfo : EIATTR_MIN_STACK_SIZE
	.align		4
.L_3:
        /*0018*/ 	.byte	0x04, 0x12
        /*001a*/ 	.short	(.L_5 - .L_4)
	.align		4
.L_4:
        /*001c*/ 	.word	index@(_Z17element_wise_vec4ILi32EEvPfS0_S0_i)
        /*0020*/ 	.word	0x00000000
.L_5:


//--------------------- .nv.compat                --------------------------
	.section	.nv.compat,"",@"SHT_CUDA_COMPAT_INFO"
	.align	4
        /*0000*/ 	.byte	0x02, 0x09, 0x00, 0x00, 0x02, 0x02, 0x01, 0x00, 0x02, 0x05, 0x05, 0x00, 0x03, 0x07, 0x01, 0x01
        /*0010*/ 	.byte	0x02, 0x03, 0x00, 0x00, 0x02, 0x06, 0x01, 0x00, 0x04, 0x0b, 0x08, 0x00, 0x09, 0x00, 0x00, 0x00
        /*0020*/ 	.byte	0x00, 0x00, 0x00, 0x00


//--------------------- .nv.info._Z17element_wise_vec4ILi32EEvPfS0_S0_i --------------------------
	.section	.nv.info._Z17element_wise_vec4ILi32EEvPfS0_S0_i,"",@"SHT_CUDA_INFO"
	.sectionflags	@""
	.align	4


	//----- nvinfo : EIATTR_CUDA_API_VERSION
	.align		4
        /*0000*/ 	.byte	0x04, 0x37
        /*0002*/ 	.short	(.L_7 - .L_6)
.L_6:
        /*0004*/ 	.word	0x00000082


	//----- nvinfo : EIATTR_KPARAM_INFO
	.align		4
.L_7:
        /*0008*/ 	.byte	0x04, 0x17
        /*000a*/ 	.short	(.L_9 - .L_8)
.L_8:
        /*000c*/ 	.word	0x00000000
        /*0010*/ 	.short	0x0003
        /*0012*/ 	.short	0x0018
        /*0014*/ 	.byte	0x00, 0xf0, 0x11, 0x00


	//----- nvinfo : EIATTR_KPARAM_INFO
	.align		4
.L_9:
        /*0018*/ 	.byte	0x04, 0x17
        /*001a*/ 	.short	(.L_11 - .L_10)
.L_10:
        /*001c*/ 	.word	0x00000000
        /*0020*/ 	.short	0x0002
        /*0022*/ 	.short	0x0010
        /*0024*/ 	.byte	0x00, 0xf5, 0x21, 0x00


	//----- nvinfo : EIATTR_KPARAM_INFO
	.align		4
.L_11:
        /*0028*/ 	.byte	0x04, 0x17
        /*002a*/ 	.short	(.L_13 - .L_12)
.L_12:
        /*002c*/ 	.word	0x00000000
        /*0030*/ 	.short	0x0001
        /*0032*/ 	.short	0x0008
        /*0034*/ 	.byte	0x00, 0xf5, 0x21, 0x00


	//----- nvinfo : EIATTR_KPARAM_INFO
	.align		4
.L_13:
        /*0038*/ 	.byte	0x04, 0x17
        /*003a*/ 	.short	(.L_15 - .L_14)
.L_14:
        /*003c*/ 	.word	0x00000000
        /*0040*/ 	.short	0x0000
        /*0042*/ 	.short	0x0000
        /*0044*/ 	.byte	0x00, 0xf5, 0x21, 0x00


	//----- nvinfo : EIATTR_SPARSE_MMA_MASK
	.align		4
.L_15:
        /*0048*/ 	.byte	0x03, 0x50
        /*004a*/ 	.short	0x0000


	//----- nvinfo : EIATTR_MAXREG_COUNT
	.align		4
        /*004c*/ 	.byte	0x03, 0x1b
        /*004e*/ 	.short	0x00ff


	//----- nvinfo : EIATTR_MERCURY_ISA_VERSION
	.align		4
        /*0050*/ 	.byte	0x03, 0x5f
        /*0052*/ 	.short	0x0101


	//----- nvinfo : EIATTR_VRC_CTA_INIT_COUNT
	.align		4
        /*0054*/ 	.byte	0x02, 0x4a
	.zero		1
	.zero		1


	//----- nvinfo : EIATTR_EXIT_INSTR_OFFSETS
	.align		4
        /*0058*/ 	.byte	0x04, 0x1c
        /*005a*/ 	.short	(.L_17 - .L_16)


	//   ....[0]....
.L_16:
        /*005c*/ 	.word	0x00000070


	//   ....[1]....
        /*0060*/ 	.word	0x000001a0


	//----- nvinfo : EIATTR_CRS_STACK_SIZE
	.align		4
.L_17:
        /*0064*/ 	.byte	0x04, 0x1e
        /*0066*/ 	.short	(.L_19 - .L_18)
.L_18:
        /*0068*/ 	.word	0x00000000


	//----- nvinfo : EIATTR_CBANK_PARAM_SIZE
	.align		4
.L_19:
        /*006c*/ 	.byte	0x03, 0x19
        /*006e*/ 	.short	0x001c


	//----- nvinfo : EIATTR_PARAM_CBANK
	.align		4
        /*0070*/ 	.byte	0x04, 0x0a
        /*0072*/ 	.short	(.L_21 - .L_20)
	.align		4
.L_20:
        /*0074*/ 	.word	index@(.nv.constant0._Z17element_wise_vec4ILi32EEvPfS0_S0_i)
        /*0078*/ 	.short	0x0380
        /*007a*/ 	.short	0x001c


	//----- nvinfo : EIATTR_SW_WAR
	.align		4
.L_21:
        /*007c*/ 	.byte	0x04, 0x36
        /*007e*/ 	.short	(.L_23 - .L_22)
.L_22:
        /*0080*/ 	.word	0x00000008
.L_23:


//--------------------- .nv.callgraph             --------------------------
	.section	.nv.callgraph,"",@"SHT_CUDA_CALLGRAPH"
	.align	4
	.sectionentsize	8
	.align		4
        /*0000*/ 	.word	0x00000000
	.align		4
        /*0004*/ 	.word	0xffffffff
	.align		4
        /*0008*/ 	.word	0x00000000
	.align		4
        /*000c*/ 	.word	0xfffffffe
	.align		4
        /*0010*/ 	.word	0x00000000
	.align		4
        /*0014*/ 	.word	0xfffffffd
	.align		4
        /*0018*/ 	.word	0x00000000
	.align		4
        /*001c*/ 	.word	0xfffffffc


//--------------------- .text._Z17element_wise_vec4ILi32EEvPfS0_S0_i --------------------------
	.section	.text._Z17element_wise_vec4ILi32EEvPfS0_S0_i,"ax",@progbits
	.align	128
        .global         _Z17element_wise_vec4ILi32EEvPfS0_S0_i
        .type           _Z17element_wise_vec4ILi32EEvPfS0_S0_i,@function
        .size           _Z17element_wise_vec4ILi32EEvPfS0_S0_i,(.L_x_2 - _Z17element_wise_vec4ILi32EEvPfS0_S0_i)
        .other          _Z17element_wise_vec4ILi32EEvPfS0_S0_i,@"STO_CUDA_ENTRY STV_DEFAULT"
_Z17element_wise_vec4ILi32EEvPfS0_S0_i:
.text._Z17element_wise_vec4ILi32EEvPfS0_S0_i:
[----:B------:R-:W-:Y:S01]  /*0000*/  LDC R1, c[0x0][0x37c] ;  /* 0x0000df00ff017b82 */ /* 0x000fe20000000800 */
[----:B------:R-:W0:Y:S01]  /*0010*/  S2R R0, SR_TID.X ;  /* 0x0000000000007919 */ /* 0x000e220000002100 */
[----:B------:R-:W1:Y:S01]  /*0020*/  LDCU UR6, c[0x0][0x398] ;  /* 0x00007300ff0677ac */ /* 0x000e620008000800 */
[----:B------:R-:W0:Y:S02]  /*0030*/  S2R R3, SR_CTAID.X ;  /* 0x0000000000037919 */ /* 0x000e240000002500 */
[----:B0-----:R-:W-:-:S04]  /*0040*/  LEA R0, R3, R0, 0x5 ;  /* 0x0000000003007211 */ /* 0x001fc800078e28ff */
[----:B------:R-:W-:-:S04]  /*0050*/  SHF.L.U32 R0, R0, 0x2, RZ ;  /* 0x0000000200007819 */ /* 0x000fc800000006ff */
[----:B-1----:R-:W-:-:S13]  /*0060*/  ISETP.GE.AND P0, PT, R0, UR6, PT ;  /* 0x0000000600007c0c */ /* 0x002fda000bf06270 */
[----:B------:R-:W-:Y:S05]  /*0070*/  @P0 EXIT ;  /* 0x000000000000094d */ /* 0x000fea0003800000 */
[----:B------:R-:W0:Y:S01]  /*0080*/  LDC R19, c[0x0][0x370] ;  /* 0x0000dc00ff137b82 */ /* 0x000e220000000800 */
[----:B------:R-:W1:Y:S07]  /*0090*/  LDCU.64 UR4, c[0x0][0x358] ;  /* 0x00006b00ff0477ac */ /* 0x000e6e0008000a00 */
[----:B------:R-:W2:Y:S08]  /*00a0*/  LDC.64 R2, c[0x0][0x390] ;  /* 0x0000e400ff027b82 */ /* 0x000eb00000000a00 */
[----:B------:R-:W3:Y:S08]  /*00b0*/  LDC.64 R8, c[0x0][0x380] ;  /* 0x0000e000ff087b82 */ /* 0x000ef00000000a00 */
[----:B-1----:R-:W4:Y:S02]  /*00c0*/  LDC.64 R10, c[0x0][0x388] ;  /* 0x0000e200ff0a7b82 */ /* 0x002f240000000a00 */
.L_x_0:
[----:B----4-:R-:W-:-:S04]  /*00d0*/  IMAD.WIDE R12, R0, 0x4, R10 ;  /* 0x00000004000c7825 */ /* 0x010fc800078e020a */
[----:B---3--:R-:W-:Y:S02]  /*00e0*/  IMAD.WIDE R16, R0, 0x4, R8 ;  /* 0x0000000400107825 */ /* 0x008fe400078e0208 */
[----:B-1----:R-:W3:Y:S04]  /*00f0*/  LDG.E.128 R12, desc[UR4][R12.64] ;  /* 0x000000040c0c7981 */ /* 0x002ee8000c1e1d00 */
[----:B------:R-:W3:Y:S02]  /*0100*/  LDG.E.128 R4, desc[UR4][R16.64] ;  /* 0x0000000410047981 */ /* 0x000ee4000c1e1d00 */
[----:B---3--:R-:W-:Y:S01]  /*0110*/  FADD R6, R6, R14 ;  /* 0x0000000e06067221 */ /* 0x008fe20000000000 */
[----:B------:R-:W-:Y:S01]  /*0120*/  FADD R7, R7, R15 ;  /* 0x0000000f07077221 */ /* 0x000fe20000000000 */
[----:B------:R-:W-:Y:S01]  /*0130*/  FADD R4, R4, R12 ;  /* 0x0000000c04047221 */ /* 0x000fe20000000000 */
[----:B------:R-:W-:Y:S01]  /*0140*/  FADD R5, R5, R13 ;  /* 0x0000000d05057221 */ /* 0x000fe20000000000 */
[----:B--2---:R-:W-:Y:S01]  /*0150*/  IMAD.WIDE R14, R0, 0x4, R2 ;  /* 0x00000004000e7825 */ /* 0x004fe200078e0202 */
[----:B0-----:R-:W-:-:S04]  /*0160*/  LEA R0, R19, R0, 0x7 ;  /* 0x0000000013007211 */ /* 0x001fc800078e38ff */
[----:B------:R1:W-:Y:S01]  /*0170*/  STG.E.128 desc[UR4][R14.64], R4 ;  /* 0x000000040e007986 */ /* 0x0003e2000c101d04 */
[----:B------:R-:W-:-:S13]  /*0180*/  ISETP.GE.AND P0, PT, R0, UR6, PT ;  /* 0x0000000600007c0c */ /* 0x000fda000bf06270 */
[----:B------:R-:W-:Y:S05]  /*0190*/  @!P0 BRA `(.L_x_0) ;  /* 0xfffffffc00cc8947 */ /* 0x000fea000383ffff */
[----:B------:R-:W-:Y:S05]  /*01a0*/  EXIT ;  /* 0x000000000000794d */ /* 0x000fea0003800000 */
.L_x_1:
[----:B------:R-:W-:-:S00]  /*01b0*/  BRA `(.L_x_1) ;  /* 0xfffffffc00fc7947 */ /* 0x000fc0000383ffff */
[----:B------:R-:W-:-:S00]  /*01c0*/  NOP ;  /* 0x0000000000007918 */ /* 0x000fc00000000000 */
        /* <DEDUP_REMOVED lines=11> */
.L_x_2:


//--------------------- .nv.shared.reserved.0     --------------------------
	.section	.nv.shared.reserved.0,"aw",@nobits
	.weak		__nv_reservedSMEM_offset_0_alias
	.size		__nv_reservedSMEM_offset_0_alias, 0, 64
	.other		__nv_reservedSMEM_offset_0_alias,@"STO_CUDA_RESERVED_SHARED STV_DEFAULT"
__nv_reservedSMEM_offset_0_alias:
	.zero		0
	.zero		64


//--------------------- .nv.constant0._Z17element_wise_vec4ILi32EEvPfS0_S0_i --------------------------
	.section	.nv.constant0._Z17element_wise_vec4ILi32EEvPfS0_S0_i,"a",@progbits
	.sectionflags	@""
	.align	4
.nv.constant0._Z17element_wise_vec4ILi32EEvPfS0_S0_i:
	.zero		924


//--------------------- SYMBOLS --------------------------

	.type		.nv.reservedSmem.offset0,@object
	.size		.nv.reservedSmem.offset0,0x4
